//
// Generated by NVIDIA NVVM Compiler
//
// Compiler Build ID: CL-36424714
// Cuda compilation tools, release 13.0, V13.0.88
// Based on NVVM 20.0.0
//

.version 9.0
.target sm_100
.address_size 64

	// .globl	_Z27trans_pqkm_pqmk_copy_kerneliiPdS_

.visible .entry _Z27trans_pqkm_pqmk_copy_kerneliiPdS_(
	.param .u32 _Z27trans_pqkm_pqmk_copy_kerneliiPdS__param_0,
	.param .u32 _Z27trans_pqkm_pqmk_copy_kerneliiPdS__param_1,
	.param .u64 .ptr .align 1 _Z27trans_pqkm_pqmk_copy_kerneliiPdS__param_2,
	.param .u64 .ptr .align 1 _Z27trans_pqkm_pqmk_copy_kerneliiPdS__param_3
)
{
	.reg .pred 	%p<12>;
	.reg .b32 	%r<81>;
	.reg .b64 	%rd<79>;
	.reg .b64 	%fd<29>;

	ld.param.u32 	%r36, [_Z27trans_pqkm_pqmk_copy_kerneliiPdS__param_0];
	ld.param.u32 	%r37, [_Z27trans_pqkm_pqmk_copy_kerneliiPdS__param_1];
	ld.param.u64 	%rd3, [_Z27trans_pqkm_pqmk_copy_kerneliiPdS__param_2];
	ld.param.u64 	%rd4, [_Z27trans_pqkm_pqmk_copy_kerneliiPdS__param_3];
	cvta.to.global.u64 	%rd1, %rd4;
	cvta.to.global.u64 	%rd2, %rd3;
	mov.u32 	%r38, %ctaid.x;
	mov.u32 	%r1, %ntid.x;
	mov.u32 	%r39, %tid.x;
	mad.lo.s32 	%r71, %r38, %r1, %r39;
	mul.lo.s32 	%r3, %r36, %r36;
	setp.ge.s32 	%p1, %r71, %r36;
	@%p1 bra 	$L__BB0_5;
	mov.u32 	%r40, %ctaid.y;
	mov.u32 	%r4, %ntid.y;
	mov.u32 	%r41, %tid.y;
	mad.lo.s32 	%r5, %r40, %r4, %r41;
	setp.lt.s32 	%p2, %r37, 1;
	@%p2 bra 	$L__BB0_5;
	and.b32  	%r6, %r37, 2147483644;
	neg.s32 	%r7, %r6;
	shl.b32 	%r8, %r3, 2;
	mul.lo.s32 	%r9, %r37, %r36;
	shl.b32 	%r10, %r3, 4;
	mov.u32 	%r42, %nctaid.x;
	mul.lo.s32 	%r11, %r1, %r42;
	mov.u32 	%r43, %nctaid.y;
	mul.lo.s32 	%r12, %r4, %r43;
	mul.wide.u32 	%rd69, %r3, 8;
$L__BB0_3:
	setp.ge.s32 	%p3, %r5, %r36;
	mov.u32 	%r72, %r5;
	@%p3 bra 	$L__BB0_4;
	bra.uni 	$L__BB0_6;
$L__BB0_4:
	add.s32 	%r71, %r71, %r11;
	setp.lt.s32 	%p11, %r71, %r36;
	@%p11 bra 	$L__BB0_3;
$L__BB0_5:
	ret;
$L__BB0_6:
	setp.lt.u32 	%p4, %r37, 4;
	mad.lo.s32 	%r16, %r72, %r36, %r71;
	mov.b32 	%r80, 0;
	@%p4 bra 	$L__BB0_9;
	shl.b32 	%r45, %r9, 1;
	add.s32 	%r46, %r45, %r72;
	mad.lo.s32 	%r76, %r36, %r46, %r71;
	mad.lo.s32 	%r47, %r9, 3, %r72;
	mad.lo.s32 	%r75, %r36, %r47, %r71;
	add.s32 	%r48, %r9, %r72;
	mad.lo.s32 	%r74, %r36, %r48, %r71;
	mov.u32 	%r73, %r16;
	mov.u32 	%r77, %r16;
	mov.u32 	%r78, %r7;
$L__BB0_8:
	.pragma "nounroll";
	mul.wide.s32 	%rd5, %r73, 8;
	add.s64 	%rd6, %rd2, %rd5;
	ld.global.f64 	%fd1, [%rd6];
	mul.wide.s32 	%rd7, %r77, 8;
	add.s64 	%rd8, %rd1, %rd7;
	st.global.f64 	[%rd8], %fd1;
	mul.wide.u32 	%rd9, %r3, 8;
	add.s64 	%rd10, %rd6, %rd9;
	ld.global.f64 	%fd2, [%rd10];
	mul.wide.s32 	%rd11, %r74, 8;
	add.s64 	%rd12, %rd1, %rd11;
	st.global.f64 	[%rd12], %fd2;
	add.s64 	%rd13, %rd10, %rd9;
	ld.global.f64 	%fd3, [%rd13];
	mul.wide.s32 	%rd14, %r76, 8;
	add.s64 	%rd15, %rd1, %rd14;
	st.global.f64 	[%rd15], %fd3;
	add.s64 	%rd16, %rd13, %rd9;
	ld.global.f64 	%fd4, [%rd16];
	mul.wide.s32 	%rd17, %r75, 8;
	add.s64 	%rd18, %rd1, %rd17;
	st.global.f64 	[%rd18], %fd4;
	add.s64 	%rd19, %rd16, %rd9;
	ld.global.f64 	%fd5, [%rd19];
	add.s64 	%rd20, %rd8, %rd9;
	st.global.f64 	[%rd20], %fd5;
	add.s64 	%rd21, %rd19, %rd9;
	ld.global.f64 	%fd6, [%rd21];
	add.s64 	%rd22, %rd12, %rd9;
	st.global.f64 	[%rd22], %fd6;
	add.s64 	%rd23, %rd21, %rd9;
	ld.global.f64 	%fd7, [%rd23];
	add.s64 	%rd24, %rd15, %rd9;
	st.global.f64 	[%rd24], %fd7;
	add.s64 	%rd25, %rd23, %rd9;
	ld.global.f64 	%fd8, [%rd25];
	add.s64 	%rd26, %rd18, %rd9;
	st.global.f64 	[%rd26], %fd8;
	add.s64 	%rd27, %rd25, %rd9;
	ld.global.f64 	%fd9, [%rd27];
	add.s64 	%rd28, %rd20, %rd9;
	st.global.f64 	[%rd28], %fd9;
	add.s64 	%rd29, %rd27, %rd9;
	ld.global.f64 	%fd10, [%rd29];
	add.s64 	%rd30, %rd22, %rd9;
	st.global.f64 	[%rd30], %fd10;
	add.s64 	%rd31, %rd29, %rd9;
	ld.global.f64 	%fd11, [%rd31];
	add.s64 	%rd32, %rd24, %rd9;
	st.global.f64 	[%rd32], %fd11;
	add.s64 	%rd33, %rd31, %rd9;
	ld.global.f64 	%fd12, [%rd33];
	add.s64 	%rd34, %rd26, %rd9;
	st.global.f64 	[%rd34], %fd12;
	add.s64 	%rd35, %rd33, %rd9;
	ld.global.f64 	%fd13, [%rd35];
	add.s64 	%rd36, %rd28, %rd9;
	st.global.f64 	[%rd36], %fd13;
	add.s64 	%rd37, %rd35, %rd9;
	ld.global.f64 	%fd14, [%rd37];
	add.s64 	%rd38, %rd30, %rd9;
	st.global.f64 	[%rd38], %fd14;
	add.s64 	%rd39, %rd37, %rd9;
	ld.global.f64 	%fd15, [%rd39];
	add.s64 	%rd40, %rd32, %rd9;
	st.global.f64 	[%rd40], %fd15;
	add.s64 	%rd41, %rd39, %rd9;
	ld.global.f64 	%fd16, [%rd41];
	add.s64 	%rd42, %rd34, %rd9;
	st.global.f64 	[%rd42], %fd16;
	add.s32 	%r78, %r78, 4;
	add.s32 	%r77, %r77, %r8;
	add.s32 	%r76, %r76, %r8;
	add.s32 	%r75, %r75, %r8;
	add.s32 	%r74, %r74, %r8;
	add.s32 	%r73, %r73, %r10;
	setp.ne.s32 	%p5, %r78, 0;
	mov.u32 	%r80, %r6;
	@%p5 bra 	$L__BB0_8;
$L__BB0_9:
	and.b32  	%r49, %r37, 3;
	setp.eq.s32 	%p6, %r49, 0;
	@%p6 bra 	$L__BB0_14;
	setp.eq.s32 	%p7, %r49, 1;
	@%p7 bra 	$L__BB0_12;
	shl.b32 	%r50, %r80, 2;
	mad.lo.s32 	%r51, %r80, %r3, %r16;
	mad.lo.s32 	%r52, %r50, %r3, %r16;
	mul.wide.s32 	%rd43, %r52, 8;
	add.s64 	%rd44, %rd2, %rd43;
	ld.global.f64 	%fd17, [%rd44];
	mul.wide.s32 	%rd45, %r51, 8;
	add.s64 	%rd46, %rd1, %rd45;
	st.global.f64 	[%rd46], %fd17;
	add.s32 	%r53, %r37, %r80;
	mad.lo.s32 	%r54, %r53, %r3, %r16;
	add.s64 	%rd48, %rd44, %rd69;
	ld.global.f64 	%fd18, [%rd48];
	mul.wide.s32 	%rd49, %r54, 8;
	add.s64 	%rd50, %rd1, %rd49;
	st.global.f64 	[%rd50], %fd18;
	add.s32 	%r55, %r53, %r37;
	mad.lo.s32 	%r56, %r55, %r3, %r16;
	mad.lo.s32 	%r57, %r80, -3, %r50;
	add.s64 	%rd51, %rd48, %rd69;
	ld.global.f64 	%fd19, [%rd51];
	mul.wide.s32 	%rd52, %r56, 8;
	add.s64 	%rd53, %rd1, %rd52;
	st.global.f64 	[%rd53], %fd19;
	add.s32 	%r58, %r55, %r37;
	mad.lo.s32 	%r59, %r58, %r3, %r16;
	add.s64 	%rd54, %rd51, %rd69;
	ld.global.f64 	%fd20, [%rd54];
	mul.wide.s32 	%rd55, %r59, 8;
	add.s64 	%rd56, %rd1, %rd55;
	st.global.f64 	[%rd56], %fd20;
	add.s64 	%rd57, %rd54, %rd69;
	ld.global.f64 	%fd21, [%rd57];
	add.s64 	%rd58, %rd46, %rd69;
	st.global.f64 	[%rd58], %fd21;
	add.s64 	%rd59, %rd57, %rd69;
	ld.global.f64 	%fd22, [%rd59];
	add.s64 	%rd60, %rd50, %rd69;
	st.global.f64 	[%rd60], %fd22;
	add.s64 	%rd61, %rd59, %rd69;
	ld.global.f64 	%fd23, [%rd61];
	add.s64 	%rd62, %rd53, %rd69;
	st.global.f64 	[%rd62], %fd23;
	add.s64 	%rd63, %rd61, %rd69;
	ld.global.f64 	%fd24, [%rd63];
	add.s64 	%rd64, %rd56, %rd69;
	st.global.f64 	[%rd64], %fd24;
	add.s32 	%r80, %r57, 2;
$L__BB0_12:
	and.b32  	%r60, %r37, 1;
	setp.eq.b32 	%p8, %r60, 1;
	not.pred 	%p9, %p8;
	@%p9 bra 	$L__BB0_14;
	mul.lo.s32 	%r61, %r80, %r3;
	add.s32 	%r62, %r61, %r16;
	shl.b32 	%r63, %r61, 2;
	add.s32 	%r64, %r63, %r16;
	mul.wide.s32 	%rd65, %r64, 8;
	add.s64 	%rd66, %rd2, %rd65;
	ld.global.f64 	%fd25, [%rd66];
	mul.wide.s32 	%rd67, %r62, 8;
	add.s64 	%rd68, %rd1, %rd67;
	st.global.f64 	[%rd68], %fd25;
	add.s32 	%r65, %r37, %r80;
	mad.lo.s32 	%r66, %r65, %r3, %r16;
	add.s64 	%rd70, %rd66, %rd69;
	ld.global.f64 	%fd26, [%rd70];
	mul.wide.s32 	%rd71, %r66, 8;
	add.s64 	%rd72, %rd1, %rd71;
	st.global.f64 	[%rd72], %fd26;
	add.s32 	%r67, %r65, %r37;
	mad.lo.s32 	%r68, %r67, %r3, %r16;
	add.s64 	%rd73, %rd70, %rd69;
	ld.global.f64 	%fd27, [%rd73];
	mul.wide.s32 	%rd74, %r68, 8;
	add.s64 	%rd75, %rd1, %rd74;
	st.global.f64 	[%rd75], %fd27;
	add.s32 	%r69, %r67, %r37;
	mad.lo.s32 	%r70, %r69, %r3, %r16;
	add.s64 	%rd76, %rd73, %rd69;
	ld.global.f64 	%fd28, [%rd76];
	mul.wide.s32 	%rd77, %r70, 8;
	add.s64 	%rd78, %rd1, %rd77;
	st.global.f64 	[%rd78], %fd28;
$L__BB0_14:
	add.s32 	%r72, %r72, %r12;
	setp.lt.s32 	%p10, %r72, %r36;
	@%p10 bra 	$L__BB0_6;
	bra.uni 	$L__BB0_4;

}


// ===== COMPILED SASS (sm_100) =====

	.target	sm_100

	.elftype	@"ET_EXEC"


//--------------------- .note.nv.tkinfo           --------------------------
	.section	.note.nv.tkinfo,"",@"SHT_NOTE"
	.sectionflags	@"SHF_NOTE_NV_TKINFO"
	.tkinfo
        /*0018*/ 	.word	0x00000002
        /*0030*/ 	.string	""
        /*0030*/ 	.string	"ptxas"
        /*0030*/ 	.string	"Cuda compilation tools, release 13.0, V13.0.88"
        /*0030*/ 	.string	"Build cuda_13.0.r13.0/compiler.36424714_0"
        /*0030*/ 	.string	"-arch sm_100 -m 64 "



//--------------------- .note.nv.cuinfo           --------------------------
	.section	.note.nv.cuinfo,"",@"SHT_NOTE"
	.sectionflags	@"SHF_NOTE_NV_CUINFO"
        /*0018*/ 	.short	0x0002
        /*001a*/ 	.short	0x0064
        /*001c*/ 	.short	0x0082
	.zero		2


//--------------------- .nv.info                  --------------------------
	.section	.nv.info,"",@"SHT_CUDA_INFO"
	.align	4


	//----- nvinfo : EIATTR_REGCOUNT
	.align		4
        /*0000*/ 	.byte	0x04, 0x2f
        /*0002*/ 	.short	(.L_1 - .L_0)
	.align		4
.L_0:
        /*0004*/ 	.word	index@(_Z27trans_pqkm_pqmk_copy_kerneliiPdS_)
        /*0008*/ 	.word	0x00000020


	//----- nvinfo : EIATTR_FRAME_SIZE
	.align		4
.L_1:
        /*000c*/ 	.byte	0x04, 0x11
        /*000e*/ 	.short	(.L_3 - .L_2)
	.align		4
.L_2:
        /*0010*/ 	.word	index@(_Z27trans_pqkm_pqmk_copy_kerneliiPdS_)
        /*0014*/ 	.word	0x00000000


	//----- nvinfo : EIATTR_MIN_STACK_SIZE
	.align		4
.L_3:
        /*0018*/ 	.byte	0x04, 0x12
        /*001a*/ 	.short	(.L_5 - .L_4)
	.align		4
.L_4:
        /*001c*/ 	.word	index@(_Z27trans_pqkm_pqmk_copy_kerneliiPdS_)
        /*0020*/ 	.word	0x00000000
.L_5:


//--------------------- .nv.compat                --------------------------
	.section	.nv.compat,"",@"SHT_CUDA_COMPAT_INFO"
	.align	4
        /*0000*/ 	.byte	0x02, 0x09, 0x00, 0x00, 0x02, 0x02, 0x01, 0x00, 0x02, 0x05, 0x05, 0x00, 0x03, 0x07, 0x01, 0x01
        /*0010*/ 	.byte	0x02, 0x03, 0x00, 0x00, 0x02, 0x06, 0x01, 0x00, 0x04, 0x0b, 0x08, 0x00, 0x09, 0x00, 0x00, 0x00
        /*0020*/ 	.byte	0x00, 0x00, 0x00, 0x00


//--------------------- .nv.info._Z27trans_pqkm_pqmk_copy_kerneliiPdS_ --------------------------
	.section	.nv.info._Z27trans_pqkm_pqmk_copy_kerneliiPdS_,"",@"SHT_CUDA_INFO"
	.sectionflags	@""
	.align	4


	//----- nvinfo : EIATTR_CUDA_API_VERSION
	.align		4
        /*0000*/ 	.byte	0x04, 0x37
        /*0002*/ 	.short	(.L_7 - .L_6)
.L_6:
        /*0004*/ 	.word	0x00000082


	//----- nvinfo : EIATTR_KPARAM_INFO
	.align		4
.L_7:
        /*0008*/ 	.byte	0x04, 0x17
        /*000a*/ 	.short	(.L_9 - .L_8)
.L_8:
        /*000c*/ 	.word	0x00000000
        /*0010*/ 	.short	0x0003
        /*0012*/ 	.short	0x0010
        /*0014*/ 	.byte	0x00, 0xf5, 0x21, 0x00


	//----- nvinfo : EIATTR_KPARAM_INFO
	.align		4
.L_9:
        /*0018*/ 	.byte	0x04, 0x17
        /*001a*/ 	.short	(.L_11 - .L_10)
.L_10:
        /*001c*/ 	.word	0x00000000
        /*0020*/ 	.short	0x0002
        /*0022*/ 	.short	0x0008
        /*0024*/ 	.byte	0x00, 0xf5, 0x21, 0x00


	//----- nvinfo : EIATTR_KPARAM_INFO
	.align		4
.L_11:
        /*0028*/ 	.byte	0x04, 0x17
        /*002a*/ 	.short	(.L_13 - .L_12)
.L_12:
        /*002c*/ 	.word	0x00000000
        /*0030*/ 	.short	0x0001
        /*0032*/ 	.short	0x0004
        /*0034*/ 	.byte	0x00, 0xf0, 0x11, 0x00


	//----- nvinfo : EIATTR_KPARAM_INFO
	.align		4
.L_13:
        /*0038*/ 	.byte	0x04, 0x17
        /*003a*/ 	.short	(.L_15 - .L_14)
.L_14:
        /*003c*/ 	.word	0x00000000
        /*0040*/ 	.short	0x0000
        /*0042*/ 	.short	0x0000
        /*0044*/ 	.byte	0x00, 0xf0, 0x11, 0x00


	//----- nvinfo : EIATTR_SPARSE_MMA_MASK
	.align		4
.L_15:
        /*0048*/ 	.byte	0x03, 0x50
        /*004a*/ 	.short	0x0000


	//----- nvinfo : EIATTR_MAXREG_COUNT
	.align		4
        /*004c*/ 	.byte	0x03, 0x1b
        /*004e*/ 	.short	0x00ff


	//----- nvinfo : EIATTR_MERCURY_ISA_VERSION
	.align		4
        /*0050*/ 	.byte	0x03, 0x5f
        /*0052*/ 	.short	0x0101


	//----- nvinfo : EIATTR_VRC_CTA_INIT_COUNT
	.align		4
        /*0054*/ 	.byte	0x02, 0x4a
	.zero		1
	.zero		1


	//----- nvinfo : EIATTR_EXIT_INSTR_OFFSETS
	.align		4
        /*0058*/ 	.byte	0x04, 0x1c
        /*005a*/ 	.short	(.L_17 - .L_16)


	//   ....[0]....
.L_16:
        /*005c*/ 	.word	0x00000080


	//   ....[1]....
        /*0060*/ 	.word	0x00000110


	//   ....[2]....
        /*0064*/ 	.word	0x00000f00


	//----- nvinfo : EIATTR_CRS_STACK_SIZE
	.align		4
.L_17:
        /*0068*/ 	.byte	0x04, 0x1e
        /*006a*/ 	.short	(.L_19 - .L_18)
.L_18:
        /*006c*/ 	.word	0x00000000


	//----- nvinfo : EIATTR_CBANK_PARAM_SIZE
	.align		4
.L_19:
        /*0070*/ 	.byte	0x03, 0x19
        /*0072*/ 	.short	0x0018


	//----- nvinfo : EIATTR_PARAM_CBANK
	.align		4
        /*0074*/ 	.byte	0x04, 0x0a
        /*0076*/ 	.short	(.L_21 - .L_20)
	.align		4
.L_20:
        /*0078*/ 	.word	index@(.nv.constant0._Z27trans_pqkm_pqmk_copy_kerneliiPdS_)
        /*007c*/ 	.short	0x0380
        /*007e*/ 	.short	0x0018


	//----- nvinfo : EIATTR_SW_WAR
	.align		4
.L_21:
        /*0080*/ 	.byte	0x04, 0x36
        /*0082*/ 	.short	(.L_23 - .L_22)
.L_22:
        /*0084*/ 	.word	0x00000008
.L_23:


//--------------------- .nv.callgraph             --------------------------
	.section	.nv.callgraph,"",@"SHT_CUDA_CALLGRAPH"
	.align	4
	.sectionentsize	8
	.align		4
        /*0000*/ 	.word	0x00000000
	.align		4
        /*0004*/ 	.word	0xffffffff
	.align		4
        /*0008*/ 	.word	0x00000000
	.align		4
        /*000c*/ 	.word	0xfffffffe
	.align		4
        /*0010*/ 	.word	0x00000000
	.align		4
        /*0014*/ 	.word	0xfffffffd
	.align		4
        /*0018*/ 	.word	0x00000000
	.align		4
        /*001c*/ 	.word	0xfffffffc


//--------------------- .text._Z27trans_pqkm_pqmk_copy_kerneliiPdS_ --------------------------
	.section	.text._Z27trans_pqkm_pqmk_copy_kerneliiPdS_,"ax",@progbits
	.align	128
        .global         _Z27trans_pqkm_pqmk_copy_kerneliiPdS_
        .type           _Z27trans_pqkm_pqmk_copy_kerneliiPdS_,@function
        .size           _Z27trans_pqkm_pqmk_copy_kerneliiPdS_,(.L_x_9 - _Z27trans_pqkm_pqmk_copy_kerneliiPdS_)
        .other          _Z27trans_pqkm_pqmk_copy_kerneliiPdS_,@"STO_CUDA_ENTRY STV_DEFAULT"
_Z27trans_pqkm_pqmk_copy_kerneliiPdS_:
.text._Z27trans_pqkm_pqmk_copy_kerneliiPdS_:
[----:B------:R-:W-:Y:S01]  /*0000*/  LDC R1, c[0x0][0x37c] ;  /* 0x0000df00ff017b82 */ /* 0x000fe20000000800 */
[----:B------:R-:W0:Y:S01]  /*0010*/  S2R R5, SR_TID.X ;  /* 0x0000000000057919 */ /* 0x000e220000002100 */
[----:B------:R-:W1:Y:S06]  /*0020*/  LDCU UR9, c[0x0][0x360] ;  /* 0x00006c00ff0977ac */ /* 0x000e6c0008000800 */
[----:B------:R-:W0:Y:S01]  /*0030*/  S2UR UR4, SR_CTAID.X ;  /* 0x00000000000479c3 */ /* 0x000e220000002500 */
[----:B------:R-:W2:Y:S07]  /*0040*/  LDCU UR11, c[0x0][0x380] ;  /* 0x00007000ff0b77ac */ /* 0x000eae0008000800 */
[----:B------:R-:W0:Y:S02]  /*0050*/  LDC R0, c[0x0][0x360] ;  /* 0x0000d800ff007b82 */ /* 0x000e240000000800 */
[----:B0-----:R-:W-:-:S05]  /*0060*/  IMAD R5, R0, UR4, R5 ;  /* 0x0000000400057c24 */ /* 0x001fca000f8e0205 */
[----:B--2---:R-:W-:-:S13]  /*0070*/  ISETP.GE.AND P0, PT, R5, UR11, PT ;  /* 0x0000000b05007c0c */ /* 0x004fda000bf06270 */
[----:B-1----:R-:W-:Y:S05]  /*0080*/  @P0 EXIT ;  /* 0x000000000000094d */ /* 0x002fea0003800000 */
[----:B------:R-:W0:Y:S01]  /*0090*/  LDCU UR4, c[0x0][0x384] ;  /* 0x00007080ff0477ac */ /* 0x000e220008000800 */
[----:B------:R-:W1:Y:S01]  /*00a0*/  S2R R3, SR_TID.Y ;  /* 0x0000000000037919 */ /* 0x000e620000002200 */
[----:B------:R-:W1:Y:S01]  /*00b0*/  S2UR UR5, SR_CTAID.Y ;  /* 0x00000000000579c3 */ /* 0x000e620000002600 */
[----:B------:R-:W2:Y:S07]  /*00c0*/  LDCU UR6, c[0x0][0x364] ;  /* 0x00006c80ff0677ac */ /* 0x000eae0008000800 */
[----:B------:R-:W1:Y:S01]  /*00d0*/  LDC R0, c[0x0][0x364] ;  /* 0x0000d900ff007b82 */ /* 0x000e620000000800 */
[----:B0-----:R-:W-:-:S06]  /*00e0*/  UISETP.GE.AND UP0, UPT, UR4, 0x1, UPT ;  /* 0x000000010400788c */ /* 0x001fcc000bf06270 */
[----:B------:R-:W-:Y:S01]  /*00f0*/  PLOP3.LUT P0, PT, PT, PT, UP0, 0x80, 0x8 ;  /* 0x000000000008781c */ /* 0x000fe20003f0f008 */
[----:B-1----:R-:W-:-:S12]  /*0100*/  IMAD R3, R0, UR5, R3 ;  /* 0x0000000500037c24 */ /* 0x002fd8000f8e0203 */
[----:B--2---:R-:W-:Y:S05]  /*0110*/  @!P0 EXIT ;  /* 0x000000000000894d */ /* 0x004fea0003800000 */
[----:B------:R-:W0:Y:S01]  /*0120*/  LDCU UR5, c[0x0][0x370] ;  /* 0x00006e00ff0577ac */ /* 0x000e220008000800 */
[----:B------:R-:W1:Y:S01]  /*0130*/  LDCU UR7, c[0x0][0x374] ;  /* 0x00006e80ff0777ac */ /* 0x000e620008000800 */
[----:B------:R-:W-:Y:S01]  /*0140*/  ULOP3.LUT UR8, UR4, 0x7ffffffc, URZ, 0xc0, !UPT ;  /* 0x7ffffffc04087892 */ /* 0x000fe2000f8ec0ff */
[----:B------:R-:W2:Y:S01]  /*0150*/  LDCU.64 UR12, c[0x0][0x358] ;  /* 0x00006b00ff0c77ac */ /* 0x000ea20008000a00 */
[----:B------:R-:W-:Y:S02]  /*0160*/  UIMAD UR10, UR11, UR11, URZ ;  /* 0x0000000b0b0a72a4 */ /* 0x000fe4000f8e02ff */
[----:B------:R-:W-:Y:S02]  /*0170*/  UIMAD UR4, UR11, UR4, URZ ;  /* 0x000000040b0472a4 */ /* 0x000fe4000f8e02ff */
[----:B0-----:R-:W-:Y:S02]  /*0180*/  UIMAD UR5, UR9, UR5, URZ ;  /* 0x00000005090572a4 */ /* 0x001fe4000f8e02ff */
[----:B-1----:R-:W-:-:S12]  /*0190*/  UIMAD UR6, UR6, UR7, URZ ;  /* 0x00000007060672a4 */ /* 0x002fd8000f8e02ff */
.L_x_7:
[----:B0-----:R-:W0:Y:S01]  /*01a0*/  LDCU UR7, c[0x0][0x380] ;  /* 0x00007000ff0777ac */ /* 0x001e220008000800 */
[----:B------:R-:W-:Y:S01]  /*01b0*/  BSSY.RECONVERGENT B0, `(.L_x_0) ;  /* 0x00000d1000007945 */ /* 0x000fe20003800200 */
[----:B0-----:R-:W-:-:S04]  /*01c0*/  MOV R8, UR7 ;  /* 0x0000000700087c02 */ /* 0x001fc80008000f00 */
[----:B------:R-:W-:-:S13]  /*01d0*/  ISETP.GE.AND P0, PT, R3, R8, PT ;  /* 0x000000080300720c */ /* 0x000fda0003f06270 */
[----:B-1-3--:R-:W-:Y:S05]  /*01e0*/  @P0 BRA `(.L_x_1) ;  /* 0x0000000c00340947 */ /* 0x00afea0003800000 */
[----:B------:R-:W-:-:S07]  /*01f0*/  MOV R7, R3 ;  /* 0x0000000300077202 */ /* 0x000fce0000000f00 */
.L_x_6:
[----:B0-----:R-:W0:Y:S01]  /*0200*/  LDC.64 R8, c[0x0][0x380] ;  /* 0x0000e000ff087b82 */ /* 0x001e220000000a00 */
[----:B------:R-:W-:Y:S01]  /*0210*/  HFMA2 R2, -RZ, RZ, 0, 0 ;  /* 0x00000000ff027431 */ /* 0x000fe200000001ff */
[----:B0-----:R-:W-:Y:S01]  /*0220*/  ISETP.GE.U32.AND P0, PT, R9, 0x4, PT ;  /* 0x000000040900780c */ /* 0x001fe20003f06070 */
[----:B------:R-:W-:-:S12]  /*0230*/  IMAD R0, R7, R8, R5 ;  /* 0x0000000807007224 */ /* 0x000fd800078e0205 */
[----:B-1-3--:R-:W-:Y:S05]  /*0240*/  @!P0 BRA `(.L_x_2) ;  /* 0x0000000400a88947 */ /* 0x00afea0003800000 */
[----:B------:R-:W-:Y:S01]  /*0250*/  MOV R4, UR4 ;  /* 0x0000000400047c02 */ /* 0x000fe20008000f00 */
[----:B------:R-:W-:Y:S01]  /*0260*/  UIADD3 UR7, UPT, UPT, -UR8, URZ, URZ ;  /* 0x000000ff08077290 */ /* 0x000fe2000fffe1ff */
[----:B------:R-:W-:Y:S02]  /*0270*/  MOV R10, UR4 ;  /* 0x00000004000a7c02 */ /* 0x000fe40008000f00 */
[----:B------:R-:W-:Y:S02]  /*0280*/  IADD3 R6, PT, PT, R7, UR4, RZ ;  /* 0x0000000407067c10 */ /* 0x000fe4000fffe0ff */
[----:B------:R-:W-:Y:S01]  /*0290*/  LEA R4, R4, R7, 0x1 ;  /* 0x0000000704047211 */ /* 0x000fe200078e08ff */
[----:B------:R-:W-:Y:S01]  /*02a0*/  IMAD R25, R10, 0x3, R7 ;  /* 0x000000030a197824 */ /* 0x000fe200078e0207 */
[----:B------:R-:W-:Y:S01]  /*02b0*/  MOV R24, R0 ;  /* 0x0000000000187202 */ /* 0x000fe20000000f00 */
[--C-:B------:R-:W-:Y:S01]  /*02c0*/  IMAD R6, R6, R8, R5.reuse ;  /* 0x0000000806067224 */ /* 0x100fe200078e0205 */
[----:B------:R-:W-:Y:S01]  /*02d0*/  MOV R2, R0 ;  /* 0x0000000000027202 */ /* 0x000fe20000000f00 */
[-CC-:B------:R-:W-:Y:S01]  /*02e0*/  IMAD R4, R4, R8.reuse, R5.reuse ;  /* 0x0000000804047224 */ /* 0x180fe200078e0205 */
[----:B------:R-:W-:Y:S01]  /*02f0*/  MOV R26, UR7 ;  /* 0x00000007001a7c02 */ /* 0x000fe20008000f00 */
[----:B------:R-:W-:-:S07]  /*0300*/  IMAD R25, R25, R8, R5 ;  /* 0x0000000819197224 */ /* 0x000fce00078e0205 */
.L_x_3:
[----:B0-----:R-:W0:Y:S08]  /*0310*/  LDC.64 R14, c[0x0][0x388] ;  /* 0x0000e200ff0e7b82 */ /* 0x001e300000000a00 */
[----:B------:R-:W1:Y:S01]  /*0320*/  LDC.64 R20, c[0x0][0x390] ;  /* 0x0000e400ff147b82 */ /* 0x000e620000000a00 */
[----:B0-----:R-:W-:-:S05]  /*0330*/  IMAD.WIDE R14, R24, 0x8, R14 ;  /* 0x00000008180e7825 */ /* 0x001fca00078e020e */
[----:B--2---:R-:W2:Y:S01]  /*0340*/  LDG.E.64 R12, desc[UR12][R14.64] ;  /* 0x0000000c0e0c7981 */ /* 0x004ea2000c1e1b00 */
[----:B------:R-:W-:Y:S01]  /*0350*/  MOV R23, UR10 ;  /* 0x0000000a00177c02 */ /* 0x000fe20008000f00 */
[----:B-1----:R-:W-:-:S04]  /*0360*/  IMAD.WIDE R10, R2, 0x8, R20 ;  /* 0x00000008020a7825 */ /* 0x002fc800078e0214 */
[----:B------:R-:W-:Y:S01]  /*0370*/  IMAD.WIDE.U32 R22, R23, 0x8, R14 ;  /* 0x0000000817167825 */ /* 0x000fe200078e000e */
[----:B------:R-:W-:Y:S01]  /*0380*/  MOV R17, UR10 ;  /* 0x0000000a00117c02 */ /* 0x000fe20008000f00 */
[----:B--2---:R0:W-:Y:S04]  /*0390*/  STG.E.64 desc[UR12][R10.64], R12 ;  /* 0x0000000c0a007986 */ /* 0x0041e8000c101b0c */
[----:B------:R-:W2:Y:S01]  /*03a0*/  LDG.E.64 R28, desc[UR12][R22.64] ;  /* 0x0000000c161c7981 */ /* 0x000ea2000c1e1b00 */
[----:B------:R-:W-:-:S04]  /*03b0*/  IMAD.WIDE.U32 R16, R17, 0x8, R22 ;  /* 0x0000000811107825 */ /* 0x000fc800078e0016 */
[----:B0-----:R-:W-:-:S05]  /*03c0*/  IMAD.WIDE R12, R6, 0x8, R20 ;  /* 0x00000008060c7825 */ /* 0x001fca00078e0214 */
[----:B--2---:R-:W-:Y:S04]  /*03d0*/  STG.E.64 desc[UR12][R12.64], R28 ;  /* 0x0000001c0c007986 */ /* 0x004fe8000c101b0c */
[----:B------:R0:W2:Y:S01]  /*03e0*/  LDG.E.64 R18, desc[UR12][R16.64] ;  /* 0x0000000c10127981 */ /* 0x0000a2000c1e1b00 */
[----:B------:R-:W-:Y:S01]  /*03f0*/  MOV R27, UR10 ;  /* 0x0000000a001b7c02 */ /* 0x000fe20008000f00 */
[----:B------:R-:W-:-:S04]  /*0400*/  IMAD.WIDE R14, R4, 0x8, R20 ;  /* 0x00000008040e7825 */ /* 0x000fc800078e0214 */
[----:B0-----:R-:W-:Y:S01]  /*0410*/  IMAD.WIDE.U32 R16, R27, 0x8, R16 ;  /* 0x000000081b107825 */ /* 0x001fe200078e0010 */
[----:B--2---:R0:W-:Y:S04]  /*0420*/  STG.E.64 desc[UR12][R14.64], R18 ;  /* 0x000000120e007986 */ /* 0x0041e8000c101b0c */
[----:B0-----:R-:W2:Y:S01]  /*0430*/  LDG.E.64 R18, desc[UR12][R16.64] ;  /* 0x0000000c10127981 */ /* 0x001ea2000c1e1b00 */
[----:B------:R-:W-:Y:S01]  /*0440*/  MOV R23, UR10 ;  /* 0x0000000a00177c02 */ /* 0x000fe20008000f00 */
[----:B------:R-:W-:-:S04]  /*0450*/  IMAD.WIDE R20, R25, 0x8, R20 ;  /* 0x0000000819147825 */ /* 0x000fc800078e0214 */
[----:B------:R-:W-:Y:S01]  /*0460*/  IMAD.WIDE.U32 R22, R23, 0x8, R16 ;  /* 0x0000000817167825 */ /* 0x000fe200078e0010 */
[----:B--2---:R0:W-:Y:S04]  /*0470*/  STG.E.64 desc[UR12][R20.64], R18 ;  /* 0x0000001214007986 */ /* 0x0041e8000c101b0c */
[----:B------:R1:W2:Y:S01]  /*0480*/  LDG.E.64 R28, desc[UR12][R22.64] ;  /* 0x0000000c161c7981 */ /* 0x0002a2000c1e1b00 */
[----:B------:R-:W-:Y:S01]  /*0490*/  MOV R17, UR10 ;  /* 0x0000000a00117c02 */ /* 0x000fe20008000f00 */
[----:B------:R-:W-:-:S04]  /*04a0*/  IMAD.WIDE.U32 R10, R27, 0x8, R10 ;  /* 0x000000081b0a7825 */ /* 0x000fc800078e000a */
[----:B-1----:R-:W-:Y:S01]  /*04b0*/  IMAD.WIDE.U32 R22, R17, 0x8, R22 ;  /* 0x0000000811167825 */ /* 0x002fe200078e0016 */
[----:B--2---:R1:W-:Y:S04]  /*04c0*/  STG.E.64 desc[UR12][R10.64], R28 ;  /* 0x0000001c0a007986 */ /* 0x0043e8000c101b0c */
[----:B------:R-:W2:Y:S01]  /*04d0*/  LDG.E.64 R16, desc[UR12][R22.64] ;  /* 0x0000000c16107981 */ /* 0x000ea2000c1e1b00 */
[----:B0-----:R-:W-:Y:S01]  /*04e0*/  MOV R19, UR10 ;  /* 0x0000000a00137c02 */ /* 0x001fe20008000f00 */
[----:B------:R-:W-:-:S04]  /*04f0*/  IMAD.WIDE.U32 R12, R27, 0x8, R12 ;  /* 0x000000081b0c7825 */ /* 0x000fc800078e000c */
[----:B------:R-:W-:Y:S01]  /*0500*/  IMAD.WIDE.U32 R18, R19, 0x8, R22 ;  /* 0x0000000813127825 */ /* 0x000fe200078e0016 */
[----:B--2---:R0:W-:Y:S04]  /*0510*/  STG.E.64 desc[UR12][R12.64], R16 ;  /* 0x000000100c007986 */ /* 0x0041e8000c101b0c */
[----:B------:R-:W2:Y:S01]  /*0520*/  LDG.E.64 R22, desc[UR12][R18.64] ;  /* 0x0000000c12167981 */ /* 0x000ea2000c1e1b00 */
[----:B-1----:R-:W-:Y:S01]  /*0530*/  MOV R29, UR10 ;  /* 0x0000000a001d7c02 */ /* 0x002fe20008000f00 */
[----:B------:R-:W-:-:S04]  /*0540*/  IMAD.WIDE.U32 R14, R27, 0x8, R14 ;  /* 0x000000081b0e7825 */ /* 0x000fc800078e000e */
[----:B------:R-:W-:Y:S01]  /*0550*/  IMAD.WIDE.U32 R28, R29, 0x8, R18 ;  /* 0x000000081d1c7825 */ /* 0x000fe200078e0012 */
        /* <DEDUP_REMOVED lines=40> */
[----:B--2---:R1:W-:Y:S05]  /*07e0*/  STG.E.64 desc[UR12][R14.64], R22 ;  /* 0x000000160e007986 */ /* 0x0043ea000c101b0c */
[----:B------:R-:W2:Y:S01]  /*07f0*/  LDG.E.64 R10, desc[UR12][R10.64] ;  /* 0x0000000c0a0a7981 */ /* 0x000ea2000c1e1b00 */
[----:B------:R-:W-:Y:S01]  /*0800*/  IMAD.WIDE.U32 R20, R27, 0x8, R20 ;  /* 0x000000081b147825 */ /* 0x000fe200078e0014 */
[----:B------:R-:W-:Y:S02]  /*0810*/  IADD3 R26, PT, PT, R26, 0x4, RZ ;  /* 0x000000041a1a7810 */ /* 0x000fe40007ffe0ff */
[----:B0-----:R-:W-:-:S02]  /*0820*/  MOV R13, UR10 ;  /* 0x0000000a000d7c02 */ /* 0x001fc40008000f00 */
[----:B------:R-:W-:Y:S02]  /*0830*/  ISETP.NE.AND P0, PT, R26, RZ, PT ;  /* 0x000000ff1a00720c */ /* 0x000fe40003f05270 */
[----:B------:R-:W-:Y:S02]  /*0840*/  MOV R17, UR10 ;  /* 0x0000000a00117c02 */ /* 0x000fe40008000f00 */
[----:B------:R-:W-:Y:S02]  /*0850*/  MOV R12, UR10 ;  /* 0x0000000a000c7c02 */ /* 0x000fe40008000f00 */
[----:B-1----:R-:W-:Y:S02]  /*0860*/  MOV R15, UR10 ;  /* 0x0000000a000f7c02 */ /* 0x002fe40008000f00 */
[C---:B------:R-:W-:Y:S02]  /*0870*/  LEA R24, R13.reuse, R24, 0x4 ;  /* 0x000000180d187211 */ /* 0x040fe400078e20ff */
[----:B------:R-:W-:-:S02]  /*0880*/  LEA R2, R13, R2, 0x2 ;  /* 0x000000020d027211 */ /* 0x000fc400078e10ff */
[----:B------:R-:W-:Y:S02]  /*0890*/  LEA R4, R17, R4, 0x2 ;  /* 0x0000000411047211 */ /* 0x000fe400078e10ff */
[----:B------:R-:W-:Y:S02]  /*08a0*/  LEA R25, R12, R25, 0x2 ;  /* 0x000000190c197211 */ /* 0x000fe400078e10ff */
[----:B------:R-:W-:Y:S01]  /*08b0*/  LEA R6, R15, R6, 0x2 ;  /* 0x000000060f067211 */ /* 0x000fe200078e10ff */
[----:B--2---:R0:W-:Y:S01]  /*08c0*/  STG.E.64 desc[UR12][R20.64], R10 ;  /* 0x0000000a14007986 */ /* 0x0041e2000c101b0c */
[----:B------:R-:W-:Y:S05]  /*08d0*/  @P0 BRA `(.L_x_3) ;  /* 0xfffffff8008c0947 */ /* 0x000fea000383ffff */
[----:B------:R-:W-:-:S07]  /*08e0*/  MOV R2, UR8 ;  /* 0x0000000800027c02 */ /* 0x000fce0008000f00 */
.L_x_2:
[----:B------:R-:W-:-:S13]  /*08f0*/  LOP3.LUT P0, R4, R9, 0x3, RZ, 0xc0, !PT ;  /* 0x0000000309047812 */ /* 0x000fda000780c0ff */
[----:B------:R-:W-:Y:S05]  /*0900*/  @!P0 BRA `(.L_x_4) ;  /* 0x0000000400608947 */ /* 0x000fea0003800000 */
[----:B------:R-:W-:Y:S02]  /*0910*/  ISETP.NE.AND P0, PT, R4, 0x1, PT ;  /* 0x000000010400780c */ /* 0x000fe40003f05270 */
[----:B------:R-:W-:-:S04]  /*0920*/  LOP3.LUT R6, R9, 0x1, RZ, 0xc0, !PT ;  /* 0x0000000109067812 */ /* 0x000fc800078ec0ff */
[----:B------:R-:W-:-:S07]  /*0930*/  ISETP.NE.U32.AND P1, PT, R6, 0x1, PT ;  /* 0x000000010600780c */ /* 0x000fce0003f25070 */
[----:B------:R-:W-:Y:S06]  /*0940*/  @!P0 BRA `(.L_x_5) ;  /* 0x0000000000d48947 */ /* 0x000fec0003800000 */
[----:B------:R-:W1:Y:S01]  /*0950*/  LDC.64 R12, c[0x0][0x388] ;  /* 0x0000e200ff0c7b82 */ /* 0x000e620000000a00 */
[----:B0-----:R-:W-:-:S05]  /*0960*/  SHF.L.U32 R11, R2, 0x2, RZ ;  /* 0x00000002020b7819 */ /* 0x001fca00000006ff */
[----:B------:R-:W-:Y:S02]  /*0970*/  IMAD R11, R11, UR10, R0 ;  /* 0x0000000a0b0b7c24 */ /* 0x000fe4000f8e0200 */
[----:B------:R-:W0:Y:S02]  /*0980*/  LDC.64 R16, c[0x0][0x390] ;  /* 0x0000e400ff107b82 */ /* 0x000e240000000a00 */
[----:B-1----:R-:W-:-:S05]  /*0990*/  IMAD.WIDE R12, R11, 0x8, R12 ;  /* 0x000000080b0c7825 */ /* 0x002fca00078e020c */
[----:B--2---:R-:W2:Y:S01]  /*09a0*/  LDG.E.64 R22, desc[UR12][R12.64] ;  /* 0x0000000c0c167981 */ /* 0x004ea2000c1e1b00 */
[----:B------:R-:W-:Y:S01]  /*09b0*/  IMAD R15, R2, UR10, R0 ;  /* 0x0000000a020f7c24 */ /* 0x000fe2000f8e0200 */
[----:B------:R-:W-:-:S03]  /*09c0*/  MOV R11, UR10 ;  /* 0x0000000a000b7c02 */ /* 0x000fc60008000f00 */
[----:B0-----:R-:W-:-:S04]  /*09d0*/  IMAD.WIDE R14, R15, 0x8, R16 ;  /* 0x000000080f0e7825 */ /* 0x001fc800078e0210 */
[----:B------:R-:W-:Y:S01]  /*09e0*/  IMAD.WIDE.U32 R10, R11, 0x8, R12 ;  /* 0x000000080b0a7825 */ /* 0x000fe200078e000c */
[----:B------:R-:W-:Y:S01]  /*09f0*/  IADD3 R4, PT, PT, R2, R9, RZ ;  /* 0x0000000902047210 */ /* 0x000fe20007ffe0ff */
[----:B--2---:R0:W-:Y:S04]  /*0a00*/  STG.E.64 desc[UR12][R14.64], R22 ;  /* 0x000000160e007986 */ /* 0x0041e8000c101b0c */
[----:B------:R-:W2:Y:S01]  /*0a10*/  LDG.E.64 R26, desc[UR12][R10.64] ;  /* 0x0000000c0a1a7981 */ /* 0x000ea2000c1e1b00 */
[----:B------:R-:W-:Y:S01]  /*0a20*/  MOV R21, UR10 ;  /* 0x0000000a00157c02 */ /* 0x000fe20008000f00 */
[----:B------:R-:W-:-:S04]  /*0a30*/  IMAD R19, R4, UR10, R0 ;  /* 0x0000000a04137c24 */ /* 0x000fc8000f8e0200 */
[----:B------:R-:W-:-:S04]  /*0a40*/  IMAD.WIDE R12, R19, 0x8, R16 ;  /* 0x00000008130c7825 */ /* 0x000fc800078e0210 */
[----:B------:R-:W-:Y:S01]  /*0a50*/  IMAD.WIDE.U32 R20, R21, 0x8, R10 ;  /* 0x0000000815147825 */ /* 0x000fe200078e000a */
[----:B------:R-:W-:Y:S01]  /*0a60*/  IADD3 R4, PT, PT, R4, R9, RZ ;  /* 0x0000000904047210 */ /* 0x000fe20007ffe0ff */
[----:B--2---:R1:W-:Y:S04]  /*0a70*/  STG.E.64 desc[UR12][R12.64], R26 ;  /* 0x0000001a0c007986 */ /* 0x0043e8000c101b0c */
[----:B------:R-:W2:Y:S01]  /*0a80*/  LDG.E.64 R18, desc[UR12][R20.64] ;  /* 0x0000000c14127981 */ /* 0x000ea2000c1e1b00 */
[----:B------:R-:W-:Y:S01]  /*0a90*/  MOV R25, UR10 ;  /* 0x0000000a00197c02 */ /* 0x000fe20008000f00 */
[----:B0-----:R-:W-:-:S04]  /*0aa0*/  IMAD R23, R4, UR10, R0 ;  /* 0x0000000a04177c24 */ /* 0x001fc8000f8e0200 */
[----:B------:R-:W-:-:S04]  /*0ab0*/  IMAD.WIDE R10, R23, 0x8, R16 ;  /* 0x00000008170a7825 */ /* 0x000fc800078e0210 */
        /* <DEDUP_REMOVED lines=8> */
[----:B--2---:R2:W-:Y:S04]  /*0b40*/  STG.E.64 desc[UR12][R16.64], R24 ;  /* 0x0000001810007986 */ /* 0x0045e8000c101b0c */
[----:B-1----:R-:W3:Y:S01]  /*0b50*/  LDG.E.64 R26, desc[UR12][R20.64] ;  /* 0x0000000c141a7981 */ /* 0x002ee2000c1e1b00 */
[----:B------:R-:W-:-:S05]  /*0b60*/  MOV R29, UR10 ;  /* 0x0000000a001d7c02 */ /* 0x000fca0008000f00 */
[----:B------:R-:W-:-:S04]  /*0b70*/  IMAD.WIDE.U32 R28, R29, 0x8, R14 ;  /* 0x000000081d1c7825 */ /* 0x000fc800078e000e */
[----:B------:R-:W-:Y:S01]  /*0b80*/  IMAD.WIDE.U32 R14, R4, 0x8, R20 ;  /* 0x00000008040e7825 */ /* 0x000fe200078e0014 */
[----:B---3--:R1:W-:Y:S04]  /*0b90*/  STG.E.64 desc[UR12][R28.64], R26 ;  /* 0x0000001a1c007986 */ /* 0x0083e8000c101b0c */
[----:B0-----:R-:W3:Y:S01]  /*0ba0*/  LDG.E.64 R18, desc[UR12][R14.64] ;  /* 0x0000000c0e127981 */ /* 0x001ee2000c1e1b00 */
[----:B------:R-:W-:-:S05]  /*0bb0*/  MOV R23, UR10 ;  /* 0x0000000a00177c02 */ /* 0x000fca0008000f00 */
[----:B------:R-:W-:-:S04]  /*0bc0*/  IMAD.WIDE.U32 R22, R23, 0x8, R12 ;  /* 0x0000000817167825 */ /* 0x000fc800078e000c */
[----:B------:R-:W-:Y:S01]  /*0bd0*/  IMAD.WIDE.U32 R12, R4, 0x8, R14 ;  /* 0x00000008040c7825 */ /* 0x000fe200078e000e */
[----:B---3--:R1:W-:Y:S04]  /*0be0*/  STG.E.64 desc[UR12][R22.64], R18 ;  /* 0x0000001216007986 */ /* 0x0083e8000c101b0c */
[----:B------:R-:W3:Y:S01]  /*0bf0*/  LDG.E.64 R20, desc[UR12][R12.64] ;  /* 0x0000000c0c147981 */ /* 0x000ee2000c1e1b00 */
[----:B--2---:R-:W-:Y:S02]  /*0c00*/  MOV R25, UR10 ;  /* 0x0000000a00197c02 */ /* 0x004fe40008000f00 */
[----:B------:R-:W-:-:S03]  /*0c10*/  MOV R24, UR10 ;  /* 0x0000000a00187c02 */ /* 0x000fc60008000f00 */
[----:B------:R-:W-:-:S04]  /*0c20*/  IMAD.WIDE.U32 R10, R25, 0x8, R10 ;  /* 0x00000008190a7825 */ /* 0x000fc800078e000a */
[----:B------:R-:W-:Y:S01]  /*0c30*/  IMAD.WIDE.U32 R24, R24, 0x8, R12 ;  /* 0x0000000818187825 */ /* 0x000fe200078e000c */
[----:B---3--:R1:W-:Y:S05]  /*0c40*/  STG.E.64 desc[UR12][R10.64], R20 ;  /* 0x000000140a007986 */ /* 0x0083ea000c101b0c */
[----:B------:R-:W2:Y:S01]  /*0c50*/  LDG.E.64 R24, desc[UR12][R24.64] ;  /* 0x0000000c18187981 */ /* 0x000ea2000c1e1b00 */
[----:B------:R-:W-:Y:S02]  /*0c60*/  MOV R15, UR10 ;  /* 0x0000000a000f7c02 */ /* 0x000fe40008000f00 */
[----:B------:R-:W-:-:S03]  /*0c70*/  IADD3 R2, PT, PT, R2, 0x2, RZ ;  /* 0x0000000202027810 */ /* 0x000fc60007ffe0ff */
[----:B------:R-:W-:-:S05]  /*0c80*/  IMAD.WIDE.U32 R16, R15, 0x8, R16 ;  /* 0x000000080f107825 */ /* 0x000fca00078e0010 */
[----:B--2---:R1:W-:Y:S02]  /*0c90*/  STG.E.64 desc[UR12][R16.64], R24 ;  /* 0x0000001810007986 */ /* 0x0043e4000c101b0c */
.L_x_5:
[----:B------:R-:W-:Y:S05]  /*0ca0*/  @P1 BRA `(.L_x_4) ;  /* 0x0000000000781947 */ /* 0x000fea0003800000 */
[----:B------:R-:W3:Y:S01]  /*0cb0*/  LDC.64 R14, c[0x0][0x388] ;  /* 0x0000e200ff0e7b82 */ /* 0x000ee20000000a00 */
[----:B------:R-:W-:-:S05]  /*0cc0*/  IMAD R13, R2, UR10, RZ ;  /* 0x0000000a020d7c24 */ /* 0x000fca000f8e02ff */
[----:B01----:R-:W-:-:S05]  /*0cd0*/  LEA R11, R13, R0, 0x2 ;  /* 0x000000000d0b7211 */ /* 0x003fca00078e10ff */
[----:B---3--:R-:W-:Y:S02]  /*0ce0*/  IMAD.WIDE R14, R11, 0x8, R14 ;  /* 0x000000080b0e7825 */ /* 0x008fe400078e020e */
[----:B------:R-:W0:Y:S03]  /*0cf0*/  LDC.64 R10, c[0x0][0x390] ;  /* 0x0000e400ff0a7b82 */ /* 0x000e260000000a00 */
[----:B--2---:R-:W2:Y:S01]  /*0d00*/  LDG.E.64 R16, desc[UR12][R14.64] ;  /* 0x0000000c0e107981 */ /* 0x004ea2000c1e1b00 */
[----:B------:R-:W-:Y:S02]  /*0d10*/  IADD3 R19, PT, PT, R0, R13, RZ ;  /* 0x0000000d00137210 */ /* 0x000fe40007ffe0ff */
[----:B------:R-:W-:-:S05]  /*0d20*/  MOV R13, UR10 ;  /* 0x0000000a000d7c02 */ /* 0x000fca0008000f00 */
[----:B------:R-:W-:-:S04]  /*0d30*/  IMAD.WIDE.U32 R12, R13, 0x8, R14 ;  /* 0x000000080d0c7825 */ /* 0x000fc800078e000e */
[----:B0-----:R-:W-:-:S05]  /*0d40*/  IMAD.WIDE R18, R19, 0x8, R10 ;  /* 0x0000000813127825 */ /* 0x001fca00078e020a */
[----:B--2---:R0:W-:Y:S04]  /*0d50*/  STG.E.64 desc[UR12][R18.64], R16 ;  /* 0x0000001012007986 */ /* 0x0041e8000c101b0c */
[----:B------:R-:W2:Y:S01]  /*0d60*/  LDG.E.64 R20, desc[UR12][R12.64] ;  /* 0x0000000c0c147981 */ /* 0x000ea2000c1e1b00 */
[----:B------:R-:W-:Y:S02]  /*0d70*/  IADD3 R2, PT, PT, R2, R9, RZ ;  /* 0x0000000902027210 */ /* 0x000fe40007ffe0ff */
[----:B------:R-:W-:-:S03]  /*0d80*/  MOV R25, UR10 ;  /* 0x0000000a00197c02 */ /* 0x000fc60008000f00 */
[----:B------:R-:W-:Y:S02]  /*0d90*/  IMAD R23, R2, UR10, R0 ;  /* 0x0000000a02177c24 */ /* 0x000fe4000f8e0200 */
[----:B------:R-:W-:-:S04]  /*0da0*/  IMAD.WIDE.U32 R14, R25, 0x8, R12 ;  /* 0x00000008190e7825 */ /* 0x000fc800078e000c */
[----:B------:R-:W-:Y:S01]  /*0db0*/  IMAD.WIDE R22, R23, 0x8, R10 ;  /* 0x0000000817167825 */ /* 0x000fe200078e020a */
[----:B------:R-:W-:-:S04]  /*0dc0*/  IADD3 R2, PT, PT, R2, R9, RZ ;  /* 0x0000000902027210 */ /* 0x000fc80007ffe0ff */
        /* <DEDUP_REMOVED lines=9> */
[----:B------:R-:W-:-:S04]  /*0e60*/  IMAD R9, R9, UR10, R0 ;  /* 0x0000000a09097c24 */ /* 0x000fc8000f8e0200 */
[----:B------:R-:W-:-:S05]  /*0e70*/  IMAD.WIDE R10, R9, 0x8, R10 ;  /* 0x00000008090a7825 */ /* 0x000fca00078e020a */
[----:B--2---:R3:W-:Y:S02]  /*0e80*/  STG.E.64 desc[UR12][R10.64], R16 ;  /* 0x000000100a007986 */ /* 0x0047e4000c101b0c */
.L_x_4:
[----:B------:R-:W-:-:S04]  /*0e90*/  IADD3 R7, PT, PT, R7, UR6, RZ ;  /* 0x0000000607077c10 */ /* 0x000fc8000fffe0ff */
[----:B------:R-:W-:-:S13]  /*0ea0*/  ISETP.GE.AND P0, PT, R7, R8, PT ;  /* 0x000000080700720c */ /* 0x000fda0003f06270 */
[----:B------:R-:W-:Y:S05]  /*0eb0*/  @!P0 BRA `(.L_x_6) ;  /* 0xfffffff000d08947 */ /* 0x000fea000383ffff */
.L_x_1:
[----:B--2---:R-:W-:Y:S05]  /*0ec0*/  BSYNC.RECONVERGENT B0 ;  /* 0x0000000000007941 */ /* 0x004fea0003800200 */
.L_x_0:
[----:B------:R-:W-:-:S04]  /*0ed0*/  IADD3 R5, PT, PT, R5, UR5, RZ ;  /* 0x0000000505057c10 */ /* 0x000fc8000fffe0ff */
[----:B------:R-:W-:-:S13]  /*0ee0*/  ISETP.GE.AND P0, PT, R5, R8, PT ;  /* 0x000000080500720c */ /* 0x000fda0003f06270 */
[----:B------:R-:W-:Y:S05]  /*0ef0*/  @!P0 BRA `(.L_x_7) ;  /* 0xfffffff000a88947 */ /* 0x000fea000383ffff */
[----:B------:R-:W-:Y:S05]  /*0f00*/  EXIT ;  /* 0x000000000000794d */ /* 0x000fea0003800000 */
.L_x_8:
[----:B------:R-:W-:-:S00]  /*0f10*/  BRA `(.L_x_8) ;  /* 0xfffffffc00fc7947 */ /* 0x000fc0000383ffff */
[----:B------:R-:W-:-:S00]  /*0f20*/  NOP ;  /* 0x0000000000007918 */ /* 0x000fc00000000000 */
        /* <DEDUP_REMOVED lines=13> */
.L_x_9:


//--------------------- .nv.shared.reserved.0     --------------------------
	.section	.nv.shared.reserved.0,"aw",@nobits
	.weak		__nv_reservedSMEM_offset_0_alias
	.size		__nv_reservedSMEM_offset_0_alias, 0, 64
	.other		__nv_reservedSMEM_offset_0_alias,@"STO_CUDA_RESERVED_SHARED STV_DEFAULT"
__nv_reservedSMEM_offset_0_alias:
	.zero		0
	.zero		64


//--------------------- .nv.constant0._Z27trans_pqkm_pqmk_copy_kerneliiPdS_ --------------------------
	.section	.nv.constant0._Z27trans_pqkm_pqmk_copy_kerneliiPdS_,"a",@progbits
	.sectionflags	@""
	.align	4
.nv.constant0._Z27trans_pqkm_pqmk_copy_kerneliiPdS_:
	.zero		920


//--------------------- SYMBOLS --------------------------

	.type		.nv.reservedSmem.offset0,@object
	.size		.nv.reservedSmem.offset0,0x4
